//
// Generated by NVIDIA NVVM Compiler
//
// Compiler Build ID: CL-36424714
// Cuda compilation tools, release 13.0, V13.0.88
// Based on NVVM 20.0.0
//

.version 9.0
.target sm_100
.address_size 64

	// .globl	_Z9addKernelPiPKiS1_

.visible .entry _Z9addKernelPiPKiS1_(
	.param .u64 .ptr .align 1 _Z9addKernelPiPKiS1__param_0,
	.param .u64 .ptr .align 1 _Z9addKernelPiPKiS1__param_1,
	.param .u64 .ptr .align 1 _Z9addKernelPiPKiS1__param_2
)
{
	.reg .b32 	%r<5>;
	.reg .b64 	%rd<11>;

	ld.param.u64 	%rd1, [_Z9addKernelPiPKiS1__param_0];
	ld.param.u64 	%rd2, [_Z9addKernelPiPKiS1__param_1];
	ld.param.u64 	%rd3, [_Z9addKernelPiPKiS1__param_2];
	cvta.to.global.u64 	%rd4, %rd1;
	cvta.to.global.u64 	%rd5, %rd3;
	cvta.to.global.u64 	%rd6, %rd2;
	mov.u32 	%r1, %tid.x;
	mul.wide.u32 	%rd7, %r1, 4;
	add.s64 	%rd8, %rd6, %rd7;
	ld.global.u32 	%r2, [%rd8];
	add.s64 	%rd9, %rd5, %rd7;
	ld.global.u32 	%r3, [%rd9];
	add.s32 	%r4, %r3, %r2;
	add.s64 	%rd10, %rd4, %rd7;
	st.global.u32 	[%rd10], %r4;
	ret;

}
	// .globl	_Z15distance_kernelP6uchar4ii4int2
.visible .entry _Z15distance_kernelP6uchar4ii4int2(
	.param .u64 .ptr .align 1 _Z15distance_kernelP6uchar4ii4int2_param_0,
	.param .u32 _Z15distance_kernelP6uchar4ii4int2_param_1,
	.param .u32 _Z15distance_kernelP6uchar4ii4int2_param_2,
	.param .align 8 .b8 _Z15distance_kernelP6uchar4ii4int2_param_3[8]
)
{
	.reg .pred 	%p<4>;
	.reg .b32 	%r<33>;
	.reg .b32 	%f<3>;
	.reg .b64 	%rd<5>;

	ld.param.u64 	%rd1, [_Z15distance_kernelP6uchar4ii4int2_param_0];
	ld.param.u32 	%r3, [_Z15distance_kernelP6uchar4ii4int2_param_1];
	ld.param.u32 	%r6, [_Z15distance_kernelP6uchar4ii4int2_param_2];
	ld.param.v2.u32 	{%r4, %r5}, [_Z15distance_kernelP6uchar4ii4int2_param_3];
	mov.u32 	%r8, %ctaid.x;
	mov.u32 	%r9, %ntid.x;
	mov.u32 	%r10, %tid.x;
	mad.lo.s32 	%r1, %r8, %r9, %r10;
	mov.u32 	%r11, %ctaid.y;
	mov.u32 	%r12, %ntid.y;
	mov.u32 	%r13, %tid.y;
	mad.lo.s32 	%r14, %r11, %r12, %r13;
	setp.ge.s32 	%p1, %r1, %r3;
	setp.ge.s32 	%p2, %r14, %r6;
	or.pred  	%p3, %p1, %p2;
	@%p3 bra 	$L__BB1_2;
	cvta.to.global.u64 	%rd2, %rd1;
	mad.lo.s32 	%r15, %r3, %r14, %r1;
	sub.s32 	%r16, %r1, %r4;
	sub.s32 	%r17, %r14, %r5;
	mul.lo.s32 	%r18, %r17, %r17;
	mad.lo.s32 	%r19, %r16, %r16, %r18;
	cvt.rn.f32.u32 	%f1, %r19;
	sqrt.rn.f32 	%f2, %f1;
	cvt.rzi.s32.f32 	%r20, %f2;
	sub.s32 	%r21, 192, %r20;
	max.s32 	%r22, %r21, 0;
	min.s32 	%r23, %r22, 255;
	mul.wide.s32 	%rd3, %r15, 4;
	add.s64 	%rd4, %rd2, %rd3;
	sub.s32 	%r24, 255, %r20;
	max.s32 	%r25, %r24, 0;
	min.s32 	%r26, %r25, 255;
	sub.s32 	%r27, 128, %r20;
	max.s32 	%r28, %r27, 0;
	min.s32 	%r29, %r28, 255;
	prmt.b32 	%r30, %r23, %r26, 0x3340U;
	prmt.b32 	%r31, %r29, 65535, 0x3340U;
	prmt.b32 	%r32, %r30, %r31, 0x5410U;
	st.global.u32 	[%rd4], %r32;
$L__BB1_2:
	ret;

}


// ===== COMPILED SASS (sm_100) =====

	.target	sm_100

	.elftype	@"ET_EXEC"


//--------------------- .note.nv.tkinfo           --------------------------
	.section	.note.nv.tkinfo,"",@"SHT_NOTE"
	.sectionflags	@"SHF_NOTE_NV_TKINFO"
	.tkinfo
        /*0018*/ 	.word	0x00000002
        /*0030*/ 	.string	""
        /*0030*/ 	.string	"ptxas"
        /*0030*/ 	.string	"Cuda compilation tools, release 13.0, V13.0.88"
        /*0030*/ 	.string	"Build cuda_13.0.r13.0/compiler.36424714_0"
        /*0030*/ 	.string	"-arch sm_100 -m 64 "



//--------------------- .note.nv.cuinfo           --------------------------
	.section	.note.nv.cuinfo,"",@"SHT_NOTE"
	.sectionflags	@"SHF_NOTE_NV_CUINFO"
        /*0018*/ 	.short	0x0002
        /*001a*/ 	.short	0x0064
        /*001c*/ 	.short	0x0082
	.zero		2


//--------------------- .nv.info                  --------------------------
	.section	.nv.info,"",@"SHT_CUDA_INFO"
	.align	4


	//----- nvinfo : EIATTR_REGCOUNT
	.align		4
        /*0000*/ 	.byte	0x04, 0x2f
        /*0002*/ 	.short	(.L_1 - .L_0)
	.align		4
.L_0:
        /*0004*/ 	.word	index@(_Z9addKernelPiPKiS1_)
        /*0008*/ 	.word	0x0000000c


	//----- nvinfo : EIATTR_FRAME_SIZE
	.align		4
.L_1:
        /*000c*/ 	.byte	0x04, 0x11
        /*000e*/ 	.short	(.L_3 - .L_2)
	.align		4
.L_2:
        /*0010*/ 	.word	index@(_Z9addKernelPiPKiS1_)
        /*0014*/ 	.word	0x00000000


	//----- nvinfo : EIATTR_REGCOUNT
	.align		4
.L_3:
        /*0018*/ 	.byte	0x04, 0x2f
        /*001a*/ 	.short	(.L_5 - .L_4)
	.align		4
.L_4:
        /*001c*/ 	.word	index@(_Z15distance_kernelP6uchar4ii4int2)
        /*0020*/ 	.word	0x0000000b


	//----- nvinfo : EIATTR_FRAME_SIZE
	.align		4
.L_5:
        /*0024*/ 	.byte	0x04, 0x11
        /*0026*/ 	.short	(.L_7 - .L_6)
	.align		4
.L_6:
        /*0028*/ 	.word	index@($__internal_0_$__cuda_sm20_sqrt_rn_f32_slowpath)
        /*002c*/ 	.word	0x00000000


	//----- nvinfo : EIATTR_FRAME_SIZE
	.align		4
.L_7:
        /*0030*/ 	.byte	0x04, 0x11
        /*0032*/ 	.short	(.L_9 - .L_8)
	.align		4
.L_8:
        /*0034*/ 	.word	index@(_Z15distance_kernelP6uchar4ii4int2)
        /*0038*/ 	.word	0x00000000


	//----- nvinfo : EIATTR_MIN_STACK_SIZE
	.align		4
.L_9:
        /*003c*/ 	.byte	0x04, 0x12
        /*003e*/ 	.short	(.L_11 - .L_10)
	.align		4
.L_10:
        /*0040*/ 	.word	index@(_Z15distance_kernelP6uchar4ii4int2)
        /*0044*/ 	.word	0x00000000


	//----- nvinfo : EIATTR_MIN_STACK_SIZE
	.align		4
.L_11:
        /*0048*/ 	.byte	0x04, 0x12
        /*004a*/ 	.short	(.L_13 - .L_12)
	.align		4
.L_12:
        /*004c*/ 	.word	index@(_Z9addKernelPiPKiS1_)
        /*0050*/ 	.word	0x00000000
.L_13:


//--------------------- .nv.compat                --------------------------
	.section	.nv.compat,"",@"SHT_CUDA_COMPAT_INFO"
	.align	4
        /*0000*/ 	.byte	0x02, 0x09, 0x00, 0x00, 0x02, 0x02, 0x01, 0x00, 0x02, 0x05, 0x05, 0x00, 0x03, 0x07, 0x01, 0x01
        /*0010*/ 	.byte	0x02, 0x03, 0x00, 0x00, 0x02, 0x06, 0x01, 0x00, 0x04, 0x0b, 0x08, 0x00, 0x01, 0x00, 0x00, 0x00
        /*0020*/ 	.byte	0x00, 0x00, 0x00, 0x00


//--------------------- .nv.info._Z15distance_kernelP6uchar4ii4int2 --------------------------
	.section	.nv.info._Z15distance_kernelP6uchar4ii4int2,"",@"SHT_CUDA_INFO"
	.sectionflags	@""
	.align	4


	//----- nvinfo : EIATTR_CUDA_API_VERSION
	.align		4
        /*0000*/ 	.byte	0x04, 0x37
        /*0002*/ 	.short	(.L_15 - .L_14)
.L_14:
        /*0004*/ 	.word	0x00000082


	//----- nvinfo : EIATTR_KPARAM_INFO
	.align		4
.L_15:
        /*0008*/ 	.byte	0x04, 0x17
        /*000a*/ 	.short	(.L_17 - .L_16)
.L_16:
        /*000c*/ 	.word	0x00000000
        /*0010*/ 	.short	0x0003
        /*0012*/ 	.short	0x0010
        /*0014*/ 	.byte	0x00, 0xf0, 0x21, 0x00


	//----- nvinfo : EIATTR_KPARAM_INFO
	.align		4
.L_17:
        /*0018*/ 	.byte	0x04, 0x17
        /*001a*/ 	.short	(.L_19 - .L_18)
.L_18:
        /*001c*/ 	.word	0x00000000
        /*0020*/ 	.short	0x0002
        /*0022*/ 	.short	0x000c
        /*0024*/ 	.byte	0x00, 0xf0, 0x11, 0x00


	//----- nvinfo : EIATTR_KPARAM_INFO
	.align		4
.L_19:
        /*0028*/ 	.byte	0x04, 0x17
        /*002a*/ 	.short	(.L_21 - .L_20)
.L_20:
        /*002c*/ 	.word	0x00000000
        /*0030*/ 	.short	0x0001
        /*0032*/ 	.short	0x0008
        /*0034*/ 	.byte	0x00, 0xf0, 0x11, 0x00


	//----- nvinfo : EIATTR_KPARAM_INFO
	.align		4
.L_21:
        /*0038*/ 	.byte	0x04, 0x17
        /*003a*/ 	.short	(.L_23 - .L_22)
.L_22:
        /*003c*/ 	.word	0x00000000
        /*0040*/ 	.short	0x0000
        /*0042*/ 	.short	0x0000
        /*0044*/ 	.byte	0x00, 0xf5, 0x21, 0x00


	//----- nvinfo : EIATTR_SPARSE_MMA_MASK
	.align		4
.L_23:
        /*0048*/ 	.byte	0x03, 0x50
        /*004a*/ 	.short	0x0000


	//----- nvinfo : EIATTR_MAXREG_COUNT
	.align		4
        /*004c*/ 	.byte	0x03, 0x1b
        /*004e*/ 	.short	0x00ff


	//----- nvinfo : EIATTR_MERCURY_ISA_VERSION
	.align		4
        /*0050*/ 	.byte	0x03, 0x5f
        /*0052*/ 	.short	0x0101


	//----- nvinfo : EIATTR_VRC_CTA_INIT_COUNT
	.align		4
        /*0054*/ 	.byte	0x02, 0x4a
	.zero		1
	.zero		1


	//----- nvinfo : EIATTR_EXIT_INSTR_OFFSETS
	.align		4
        /*0058*/ 	.byte	0x04, 0x1c
        /*005a*/ 	.short	(.L_25 - .L_24)


	//   ....[0]....
.L_24:
        /*005c*/ 	.word	0x000000c0


	//   ....[1]....
        /*0060*/ 	.word	0x00000330


	//----- nvinfo : EIATTR_CRS_STACK_SIZE
	.align		4
.L_25:
        /*0064*/ 	.byte	0x04, 0x1e
        /*0066*/ 	.short	(.L_27 - .L_26)
.L_26:
        /*0068*/ 	.word	0x00000000


	//----- nvinfo : EIATTR_CBANK_PARAM_SIZE
	.align		4
.L_27:
        /*006c*/ 	.byte	0x03, 0x19
        /*006e*/ 	.short	0x0018


	//----- nvinfo : EIATTR_PARAM_CBANK
	.align		4
        /*0070*/ 	.byte	0x04, 0x0a
        /*0072*/ 	.short	(.L_29 - .L_28)
	.align		4
.L_28:
        /*0074*/ 	.word	index@(.nv.constant0._Z15distance_kernelP6uchar4ii4int2)
        /*0078*/ 	.short	0x0380
        /*007a*/ 	.short	0x0018


	//----- nvinfo : EIATTR_SW_WAR
	.align		4
.L_29:
        /*007c*/ 	.byte	0x04, 0x36
        /*007e*/ 	.short	(.L_31 - .L_30)
.L_30:
        /*0080*/ 	.word	0x00000008
.L_31:


//--------------------- .nv.info._Z9addKernelPiPKiS1_ --------------------------
	.section	.nv.info._Z9addKernelPiPKiS1_,"",@"SHT_CUDA_INFO"
	.sectionflags	@""
	.align	4


	//----- nvinfo : EIATTR_CUDA_API_VERSION
	.align		4
        /*0000*/ 	.byte	0x04, 0x37
        /*0002*/ 	.short	(.L_33 - .L_32)
.L_32:
        /*0004*/ 	.word	0x00000082


	//----- nvinfo : EIATTR_KPARAM_INFO
	.align		4
.L_33:
        /*0008*/ 	.byte	0x04, 0x17
        /*000a*/ 	.short	(.L_35 - .L_34)
.L_34:
        /*000c*/ 	.word	0x00000000
        /*0010*/ 	.short	0x0002
        /*0012*/ 	.short	0x0010
        /*0014*/ 	.byte	0x00, 0xf5, 0x21, 0x00


	//----- nvinfo : EIATTR_KPARAM_INFO
	.align		4
.L_35:
        /*0018*/ 	.byte	0x04, 0x17
        /*001a*/ 	.short	(.L_37 - .L_36)
.L_36:
        /*001c*/ 	.word	0x00000000
        /*0020*/ 	.short	0x0001
        /*0022*/ 	.short	0x0008
        /*0024*/ 	.byte	0x00, 0xf5, 0x21, 0x00


	//----- nvinfo : EIATTR_KPARAM_INFO
	.align		4
.L_37:
        /*0028*/ 	.byte	0x04, 0x17
        /*002a*/ 	.short	(.L_39 - .L_38)
.L_38:
        /*002c*/ 	.word	0x00000000
        /*0030*/ 	.short	0x0000
        /*0032*/ 	.short	0x0000
        /*0034*/ 	.byte	0x00, 0xf5, 0x21, 0x00


	//----- nvinfo : EIATTR_SPARSE_MMA_MASK
	.align		4
.L_39:
        /*0038*/ 	.byte	0x03, 0x50
        /*003a*/ 	.short	0x0000


	//----- nvinfo : EIATTR_MAXREG_COUNT
	.align		4
        /*003c*/ 	.byte	0x03, 0x1b
        /*003e*/ 	.short	0x00ff


	//----- nvinfo : EIATTR_MERCURY_ISA_VERSION
	.align		4
        /*0040*/ 	.byte	0x03, 0x5f
        /*0042*/ 	.short	0x0101


	//----- nvinfo : EIATTR_VRC_CTA_INIT_COUNT
	.align		4
        /*0044*/ 	.byte	0x02, 0x4a
	.zero		1
	.zero		1


	//----- nvinfo : EIATTR_EXIT_INSTR_OFFSETS
	.align		4
        /*0048*/ 	.byte	0x04, 0x1c
        /*004a*/ 	.short	(.L_41 - .L_40)


	//   ....[0]....
.L_40:
        /*004c*/ 	.word	0x000000d0


	//----- nvinfo : EIATTR_CBANK_PARAM_SIZE
	.align		4
.L_41:
        /*0050*/ 	.byte	0x03, 0x19
        /*0052*/ 	.short	0x0018


	//----- nvinfo : EIATTR_PARAM_CBANK
	.align		4
        /*0054*/ 	.byte	0x04, 0x0a
        /*0056*/ 	.short	(.L_43 - .L_42)
	.align		4
.L_42:
        /*0058*/ 	.word	index@(.nv.constant0._Z9addKernelPiPKiS1_)
        /*005c*/ 	.short	0x0380
        /*005e*/ 	.short	0x0018


	//----- nvinfo : EIATTR_SW_WAR
	.align		4
.L_43:
        /*0060*/ 	.byte	0x04, 0x36
        /*0062*/ 	.short	(.L_45 - .L_44)
.L_44:
        /*0064*/ 	.word	0x00000008
.L_45:


//--------------------- .nv.callgraph             --------------------------
	.section	.nv.callgraph,"",@"SHT_CUDA_CALLGRAPH"
	.align	4
	.sectionentsize	8
	.align		4
        /*0000*/ 	.word	0x00000000
	.align		4
        /*0004*/ 	.word	0xffffffff
	.align		4
        /*0008*/ 	.word	0x00000000
	.align		4
        /*000c*/ 	.word	0xfffffffe
	.align		4
        /*0010*/ 	.word	0x00000000
	.align		4
        /*0014*/ 	.word	0xfffffffd
	.align		4
        /*0018*/ 	.word	0x00000000
	.align		4
        /*001c*/ 	.word	0xfffffffc


//--------------------- .text._Z15distance_kernelP6uchar4ii4int2 --------------------------
	.section	.text._Z15distance_kernelP6uchar4ii4int2,"ax",@progbits
	.align	128
        .global         _Z15distance_kernelP6uchar4ii4int2
        .type           _Z15distance_kernelP6uchar4ii4int2,@function
        .size           _Z15distance_kernelP6uchar4ii4int2,(.L_x_6 - _Z15distance_kernelP6uchar4ii4int2)
        .other          _Z15distance_kernelP6uchar4ii4int2,@"STO_CUDA_ENTRY STV_DEFAULT"
_Z15distance_kernelP6uchar4ii4int2:
.text._Z15distance_kernelP6uchar4ii4int2:
[----:B------:R-:W-:Y:S01]  /*0000*/  LDC R1, c[0x0][0x37c] ;  /* 0x0000df00ff017b82 */ /* 0x000fe20000000800 */
[----:B------:R-:W0:Y:S07]  /*0010*/  S2R R0, SR_TID.Y ;  /* 0x0000000000007919 */ /* 0x000e2e0000002200 */
[----:B------:R-:W1:Y:S01]  /*0020*/  LDC R2, c[0x0][0x360] ;  /* 0x0000d800ff027b82 */ /* 0x000e620000000800 */
[----:B------:R-:W2:Y:S01]  /*0030*/  LDCU.64 UR6, c[0x0][0x388] ;  /* 0x00007100ff0677ac */ /* 0x000ea20008000a00 */
[----:B------:R-:W1:Y:S06]  /*0040*/  S2R R5, SR_TID.X ;  /* 0x0000000000057919 */ /* 0x000e6c0000002100 */
[----:B------:R-:W0:Y:S08]  /*0050*/  S2UR UR5, SR_CTAID.Y ;  /* 0x00000000000579c3 */ /* 0x000e300000002600 */
[----:B------:R-:W0:Y:S08]  /*0060*/  LDC R3, c[0x0][0x364] ;  /* 0x0000d900ff037b82 */ /* 0x000e300000000800 */
[----:B------:R-:W1:Y:S01]  /*0070*/  S2UR UR4, SR_CTAID.X ;  /* 0x00000000000479c3 */ /* 0x000e620000002500 */
[----:B0-----:R-:W-:-:S05]  /*0080*/  IMAD R3, R3, UR5, R0 ;  /* 0x0000000503037c24 */ /* 0x001fca000f8e0200 */
[----:B--2---:R-:W-:Y:S01]  /*0090*/  ISETP.GE.AND P0, PT, R3, UR7, PT ;  /* 0x0000000703007c0c */ /* 0x004fe2000bf06270 */
[----:B-1----:R-:W-:-:S05]  /*00a0*/  IMAD R2, R2, UR4, R5 ;  /* 0x0000000402027c24 */ /* 0x002fca000f8e0205 */
[----:B------:R-:W-:-:S13]  /*00b0*/  ISETP.GE.OR P0, PT, R2, UR6, P0 ;  /* 0x0000000602007c0c */ /* 0x000fda0008706670 */
[----:B------:R-:W-:Y:S05]  /*00c0*/  @P0 EXIT ;  /* 0x000000000000094d */ /* 0x000fea0003800000 */
[----:B------:R-:W0:Y:S01]  /*00d0*/  LDCU.64 UR4, c[0x0][0x390] ;  /* 0x00007200ff0477ac */ /* 0x000e220008000a00 */
[----:B------:R-:W-:Y:S01]  /*00e0*/  BSSY.RECONVERGENT B0, `(.L_x_0) ;  /* 0x0000014000007945 */ /* 0x000fe20003800200 */
[C---:B0-----:R-:W-:Y:S02]  /*00f0*/  IADD3 R4, PT, PT, R3.reuse, -UR5, RZ ;  /* 0x8000000503047c10 */ /* 0x041fe4000fffe0ff */
[----:B------:R-:W-:Y:S01]  /*0100*/  IADD3 R0, PT, PT, R2, -UR4, RZ ;  /* 0x8000000402007c10 */ /* 0x000fe2000fffe0ff */
[----:B------:R-:W0:Y:S01]  /*0110*/  LDCU.64 UR4, c[0x0][0x358] ;  /* 0x00006b00ff0477ac */ /* 0x000e220008000a00 */
[----:B------:R-:W-:Y:S02]  /*0120*/  IMAD R2, R3, UR6, R2 ;  /* 0x0000000603027c24 */ /* 0x000fe4000f8e0202 */
[----:B------:R-:W-:-:S04]  /*0130*/  IMAD R5, R4, R4, RZ ;  /* 0x0000000404057224 */ /* 0x000fc800078e02ff */
[----:B------:R-:W-:-:S05]  /*0140*/  IMAD R5, R0, R0, R5 ;  /* 0x0000000000057224 */ /* 0x000fca00078e0205 */
[----:B------:R-:W-:-:S04]  /*0150*/  I2FP.F32.U32 R0, R5 ;  /* 0x0000000500007245 */ /* 0x000fc80000201000 */
[----:B------:R1:W2:Y:S01]  /*0160*/  MUFU.RSQ R5, R0 ;  /* 0x0000000000057308 */ /* 0x0002a20000001400 */
[----:B------:R-:W-:-:S05]  /*0170*/  VIADD R4, R0, 0xf3000000 ;  /* 0xf300000000047836 */ /* 0x000fca0000000000 */
[----:B------:R-:W-:-:S13]  /*0180*/  ISETP.GT.U32.AND P0, PT, R4, 0x727fffff, PT ;  /* 0x727fffff0400780c */ /* 0x000fda0003f04070 */
[----:B012---:R-:W-:Y:S05]  /*0190*/  @!P0 BRA `(.L_x_1) ;  /* 0x0000000000108947 */ /* 0x007fea0003800000 */
[----:B------:R-:W-:-:S07]  /*01a0*/  MOV R8, 0x1c0 ;  /* 0x000001c000087802 */ /* 0x000fce0000000f00 */
[----:B------:R-:W-:Y:S05]  /*01b0*/  CALL.REL.NOINC `($__internal_0_$__cuda_sm20_sqrt_rn_f32_slowpath) ;  /* 0x0000000000607944 */ /* 0x000fea0003c00000 */
[----:B------:R-:W-:Y:S01]  /*01c0*/  MOV R0, R3 ;  /* 0x0000000300007202 */ /* 0x000fe20000000f00 */
[----:B------:R-:W-:Y:S06]  /*01d0*/  BRA `(.L_x_2) ;  /* 0x0000000000107947 */ /* 0x000fec0003800000 */
.L_x_1:
[----:B------:R-:W-:Y:S01]  /*01e0*/  FMUL.FTZ R3, R0, R5 ;  /* 0x0000000500037220 */ /* 0x000fe20000410000 */
[----:B------:R-:W-:-:S03]  /*01f0*/  FMUL.FTZ R5, R5, 0.5 ;  /* 0x3f00000005057820 */ /* 0x000fc60000410000 */
[----:B------:R-:W-:-:S04]  /*0200*/  FFMA R0, -R3, R3, R0 ;  /* 0x0000000303007223 */ /* 0x000fc80000000100 */
[----:B------:R-:W-:-:S07]  /*0210*/  FFMA R0, R0, R5, R3 ;  /* 0x0000000500007223 */ /* 0x000fce0000000003 */
.L_x_2:
[----:B------:R-:W-:Y:S05]  /*0220*/  BSYNC.RECONVERGENT B0 ;  /* 0x0000000000007941 */ /* 0x000fea0003800200 */
.L_x_0:
[----:B------:R-:W0:Y:S01]  /*0230*/  F2I.TRUNC.NTZ R0, R0 ;  /* 0x0000000000007305 */ /* 0x000e22000020f100 */
[----:B------:R-:W1:Y:S01]  /*0240*/  LDC.64 R4, c[0x0][0x380] ;  /* 0x0000e000ff047b82 */ /* 0x000e620000000a00 */
[----:B------:R-:W-:Y:S02]  /*0250*/  UMOV UR6, 0x3340 ;  /* 0x0000334000067882 */ /* 0x000fe40000000000 */
[----:B------:R-:W-:Y:S01]  /*0260*/  MOV R8, UR6 ;  /* 0x0000000600087c02 */ /* 0x000fe20008000f00 */
[----:B0-----:R-:W-:-:S05]  /*0270*/  IMAD.MOV R6, RZ, RZ, -R0 ;  /* 0x000000ffff067224 */ /* 0x001fca00078e0a00 */
[C---:B------:R-:W-:Y:S02]  /*0280*/  VIADDMNMX R3, R6.reuse, 0xc0, RZ, !PT ;  /* 0x000000c006037846 */ /* 0x040fe400078001ff */
[C---:B------:R-:W-:Y:S02]  /*0290*/  VIADDMNMX R7, R6.reuse, 0x80, RZ, !PT ;  /* 0x0000008006077846 */ /* 0x040fe400078001ff */
[----:B------:R-:W-:Y:S02]  /*02a0*/  VIADDMNMX R6, R6, 0xff, RZ, !PT ;  /* 0x000000ff06067846 */ /* 0x000fe400078001ff */
[----:B------:R-:W-:Y:S02]  /*02b0*/  VIMNMX R3, PT, PT, R3, 0xff, PT ;  /* 0x000000ff03037848 */ /* 0x000fe40003fe0100 */
[----:B------:R-:W-:Y:S02]  /*02c0*/  VIMNMX R7, PT, PT, R7, 0xff, PT ;  /* 0x000000ff07077848 */ /* 0x000fe40003fe0100 */
[----:B------:R-:W-:-:S02]  /*02d0*/  VIMNMX R6, PT, PT, R6, 0xff, PT ;  /* 0x000000ff06067848 */ /* 0x000fc40003fe0100 */
[----:B------:R-:W-:Y:S02]  /*02e0*/  PRMT R7, R7, R8, 0xffff ;  /* 0x0000ffff07077416 */ /* 0x000fe40000000008 */
[----:B------:R-:W-:Y:S01]  /*02f0*/  PRMT R6, R3, 0x3340, R6 ;  /* 0x0000334003067816 */ /* 0x000fe20000000006 */
[----:B-1----:R-:W-:-:S03]  /*0300*/  IMAD.WIDE R2, R2, 0x4, R4 ;  /* 0x0000000402027825 */ /* 0x002fc600078e0204 */
[----:B------:R-:W-:-:S05]  /*0310*/  PRMT R7, R6, 0x5410, R7 ;  /* 0x0000541006077816 */ /* 0x000fca0000000007 */
[----:B------:R-:W-:Y:S01]  /*0320*/  STG.E desc[UR4][R2.64], R7 ;  /* 0x0000000702007986 */ /* 0x000fe2000c101904 */
[----:B------:R-:W-:Y:S05]  /*0330*/  EXIT ;  /* 0x000000000000794d */ /* 0x000fea0003800000 */
        .weak           $__internal_0_$__cuda_sm20_sqrt_rn_f32_slowpath
        .type           $__internal_0_$__cuda_sm20_sqrt_rn_f32_slowpath,@function
        .size           $__internal_0_$__cuda_sm20_sqrt_rn_f32_slowpath,(.L_x_6 - $__internal_0_$__cuda_sm20_sqrt_rn_f32_slowpath)
$__internal_0_$__cuda_sm20_sqrt_rn_f32_slowpath:
[----:B------:R-:W-:-:S13]  /*0340*/  LOP3.LUT P0, RZ, R0, 0x7fffffff, RZ, 0xc0, !PT ;  /* 0x7fffffff00ff7812 */ /* 0x000fda000780c0ff */
[----:B------:R-:W-:Y:S01]  /*0350*/  @!P0 IMAD.MOV.U32 R3, RZ, RZ, R0 ;  /* 0x000000ffff038224 */ /* 0x000fe200078e0000 */
[----:B------:R-:W-:Y:S06]  /*0360*/  @!P0 BRA `(.L_x_3) ;  /* 0x0000000000408947 */ /* 0x000fec0003800000 */
[----:B------:R-:W-:-:S13]  /*0370*/  FSETP.GEU.FTZ.AND P0, PT, R0, RZ, PT ;  /* 0x000000ff0000720b */ /* 0x000fda0003f1e000 */
[----:B------:R-:W-:Y:S01]  /*0380*/  @!P0 MOV R3, 0x7fffffff ;  /* 0x7fffffff00038802 */ /* 0x000fe20000000f00 */
[----:B------:R-:W-:Y:S06]  /*0390*/  @!P0 BRA `(.L_x_3) ;  /* 0x0000000000348947 */ /* 0x000fec0003800000 */
[----:B------:R-:W-:-:S13]  /*03a0*/  FSETP.GTU.FTZ.AND P0, PT, |R0|, +INF , PT ;  /* 0x7f8000000000780b */ /* 0x000fda0003f1c200 */
[----:B------:R-:W-:Y:S01]  /*03b0*/  @P0 FADD.FTZ R3, R0, 1 ;  /* 0x3f80000000030421 */ /* 0x000fe20000010000 */
[----:B------:R-:W-:Y:S06]  /*03c0*/  @P0 BRA `(.L_x_3) ;  /* 0x0000000000280947 */ /* 0x000fec0003800000 */
[----:B------:R-:W-:-:S13]  /*03d0*/  FSETP.NEU.FTZ.AND P0, PT, |R0|, +INF , PT ;  /* 0x7f8000000000780b */ /* 0x000fda0003f1d200 */
[----:B------:R-:W-:-:S04]  /*03e0*/  @P0 FFMA R4, R0, 1.84467440737095516160e+19, RZ ;  /* 0x5f80000000040823 */ /* 0x000fc800000000ff */
[----:B------:R-:W0:Y:S02]  /*03f0*/  @P0 MUFU.RSQ R3, R4 ;  /* 0x0000000400030308 */ /* 0x000e240000001400 */
[----:B0-----:R-:W-:Y:S01]  /*0400*/  @P0 FMUL.FTZ R5, R4, R3 ;  /* 0x0000000304050220 */ /* 0x001fe20000410000 */
[----:B------:R-:W-:Y:S01]  /*0410*/  @P0 FMUL.FTZ R7, R3, 0.5 ;  /* 0x3f00000003070820 */ /* 0x000fe20000410000 */
[----:B------:R-:W-:Y:S02]  /*0420*/  @!P0 IMAD.MOV.U32 R3, RZ, RZ, R0 ;  /* 0x000000ffff038224 */ /* 0x000fe400078e0000 */
[----:B------:R-:W-:-:S04]  /*0430*/  @P0 FADD.FTZ R6, -R5, -RZ ;  /* 0x800000ff05060221 */ /* 0x000fc80000010100 */
[----:B------:R-:W-:-:S04]  /*0440*/  @P0 FFMA R6, R5, R6, R4 ;  /* 0x0000000605060223 */ /* 0x000fc80000000004 */
[----:B------:R-:W-:-:S04]  /*0450*/  @P0 FFMA R6, R6, R7, R5 ;  /* 0x0000000706060223 */ /* 0x000fc80000000005 */
[----:B------:R-:W-:-:S07]  /*0460*/  @P0 FMUL.FTZ R3, R6, 2.3283064365386962891e-10 ;  /* 0x2f80000006030820 */ /* 0x000fce0000410000 */
.L_x_3:
[----:B------:R-:W-:Y:S01]  /*0470*/  MOV R4, R8 ;  /* 0x0000000800047202 */ /* 0x000fe20000000f00 */
[----:B------:R-:W-:-:S04]  /*0480*/  IMAD.MOV.U32 R5, RZ, RZ, 0x0 ;  /* 0x00000000ff057424 */ /* 0x000fc800078e00ff */
[----:B------:R-:W-:Y:S05]  /*0490*/  RET.REL.NODEC R4 `(_Z15distance_kernelP6uchar4ii4int2) ;  /* 0xfffffff804d87950 */ /* 0x000fea0003c3ffff */
.L_x_4:
[----:B------:R-:W-:-:S00]  /*04a0*/  BRA `(.L_x_4) ;  /* 0xfffffffc00fc7947 */ /* 0x000fc0000383ffff */
[----:B------:R-:W-:-:S00]  /*04b0*/  NOP ;  /* 0x0000000000007918 */ /* 0x000fc00000000000 */
        /* <DEDUP_REMOVED lines=12> */
.L_x_6:


//--------------------- .text._Z9addKernelPiPKiS1_ --------------------------
	.section	.text._Z9addKernelPiPKiS1_,"ax",@progbits
	.align	128
        .global         _Z9addKernelPiPKiS1_
        .type           _Z9addKernelPiPKiS1_,@function
        .size           _Z9addKernelPiPKiS1_,(.L_x_8 - _Z9addKernelPiPKiS1_)
        .other          _Z9addKernelPiPKiS1_,@"STO_CUDA_ENTRY STV_DEFAULT"
_Z9addKernelPiPKiS1_:
.text._Z9addKernelPiPKiS1_:
[----:B------:R-:W-:Y:S01]  /*0000*/  LDC R1, c[0x0][0x37c] ;  /* 0x0000df00ff017b82 */ /* 0x000fe20000000800 */
[----:B------:R-:W0:Y:S07]  /*0010*/  S2R R9, SR_TID.X ;  /* 0x0000000000097919 */ /* 0x000e2e0000002100 */
[----:B------:R-:W0:Y:S01]  /*0020*/  LDC.64 R2, c[0x0][0x388] ;  /* 0x0000e200ff027b82 */ /* 0x000e220000000a00 */
[----:B------:R-:W1:Y:S07]  /*0030*/  LDCU.64 UR4, c[0x0][0x358] ;  /* 0x00006b00ff0477ac */ /* 0x000e6e0008000a00 */
[----:B------:R-:W2:Y:S08]  /*0040*/  LDC.64 R4, c[0x0][0x390] ;  /* 0x0000e400ff047b82 */ /* 0x000eb00000000a00 */
[----:B------:R-:W3:Y:S01]  /*0050*/  LDC.64 R6, c[0x0][0x380] ;  /* 0x0000e000ff067b82 */ /* 0x000ee20000000a00 */
[----:B0-----:R-:W-:-:S04]  /*0060*/  IMAD.WIDE.U32 R2, R9, 0x4, R2 ;  /* 0x0000000409027825 */ /* 0x001fc800078e0002 */
[C---:B--2---:R-:W-:Y:S02]  /*0070*/  IMAD.WIDE.U32 R4, R9.reuse, 0x4, R4 ;  /* 0x0000000409047825 */ /* 0x044fe400078e0004 */
[----:B-1----:R-:W2:Y:S04]  /*0080*/  LDG.E R2, desc[UR4][R2.64] ;  /* 0x0000000402027981 */ /* 0x002ea8000c1e1900 */
[----:B------:R-:W2:Y:S01]  /*0090*/  LDG.E R5, desc[UR4][R4.64] ;  /* 0x0000000404057981 */ /* 0x000ea2000c1e1900 */
[----:B---3--:R-:W-:Y:S01]  /*00a0*/  IMAD.WIDE.U32 R6, R9, 0x4, R6 ;  /* 0x0000000409067825 */ /* 0x008fe200078e0006 */
[----:B--2---:R-:W-:-:S05]  /*00b0*/  IADD3 R9, PT, PT, R2, R5, RZ ;  /* 0x0000000502097210 */ /* 0x004fca0007ffe0ff */
[----:B------:R-:W-:Y:S01]  /*00c0*/  STG.E desc[UR4][R6.64], R9 ;  /* 0x0000000906007986 */ /* 0x000fe2000c101904 */
[----:B------:R-:W-:Y:S05]  /*00d0*/  EXIT ;  /* 0x000000000000794d */ /* 0x000fea0003800000 */
.L_x_5:
        /* <DEDUP_REMOVED lines=10> */
.L_x_8:


//--------------------- .nv.shared.reserved.0     --------------------------
	.section	.nv.shared.reserved.0,"aw",@nobits
	.weak		__nv_reservedSMEM_offset_0_alias
	.size		__nv_reservedSMEM_offset_0_alias, 0, 64
	.other		__nv_reservedSMEM_offset_0_alias,@"STO_CUDA_RESERVED_SHARED STV_DEFAULT"
__nv_reservedSMEM_offset_0_alias:
	.zero		0
	.zero		64


//--------------------- .nv.constant0._Z15distance_kernelP6uchar4ii4int2 --------------------------
	.section	.nv.constant0._Z15distance_kernelP6uchar4ii4int2,"a",@progbits
	.sectionflags	@""
	.align	4
.nv.constant0._Z15distance_kernelP6uchar4ii4int2:
	.zero		920


//--------------------- .nv.constant0._Z9addKernelPiPKiS1_ --------------------------
	.section	.nv.constant0._Z9addKernelPiPKiS1_,"a",@progbits
	.sectionflags	@""
	.align	4
.nv.constant0._Z9addKernelPiPKiS1_:
	.zero		920


//--------------------- SYMBOLS --------------------------

	.type		.nv.reservedSmem.offset0,@object
	.size		.nv.reservedSmem.offset0,0x4
